//
// Generated by NVIDIA NVVM Compiler
//
// Compiler Build ID: CL-36424714
// Cuda compilation tools, release 13.0, V13.0.88
// Based on NVVM 20.0.0
//

.version 9.0
.target sm_100
.address_size 64

	// .globl	_Z13DTW_Diag_StepPfS_S_S_S_iiiiiS_S_S_S_

.visible .entry _Z13DTW_Diag_StepPfS_S_S_S_iiiiiS_S_S_S_(
	.param .u64 .ptr .align 1 _Z13DTW_Diag_StepPfS_S_S_S_iiiiiS_S_S_S__param_0,
	.param .u64 .ptr .align 1 _Z13DTW_Diag_StepPfS_S_S_S_iiiiiS_S_S_S__param_1,
	.param .u64 .ptr .align 1 _Z13DTW_Diag_StepPfS_S_S_S_iiiiiS_S_S_S__param_2,
	.param .u64 .ptr .align 1 _Z13DTW_Diag_StepPfS_S_S_S_iiiiiS_S_S_S__param_3,
	.param .u64 .ptr .align 1 _Z13DTW_Diag_StepPfS_S_S_S_iiiiiS_S_S_S__param_4,
	.param .u32 _Z13DTW_Diag_StepPfS_S_S_S_iiiiiS_S_S_S__param_5,
	.param .u32 _Z13DTW_Diag_StepPfS_S_S_S_iiiiiS_S_S_S__param_6,
	.param .u32 _Z13DTW_Diag_StepPfS_S_S_S_iiiiiS_S_S_S__param_7,
	.param .u32 _Z13DTW_Diag_StepPfS_S_S_S_iiiiiS_S_S_S__param_8,
	.param .u32 _Z13DTW_Diag_StepPfS_S_S_S_iiiiiS_S_S_S__param_9,
	.param .u64 .ptr .align 1 _Z13DTW_Diag_StepPfS_S_S_S_iiiiiS_S_S_S__param_10,
	.param .u64 .ptr .align 1 _Z13DTW_Diag_StepPfS_S_S_S_iiiiiS_S_S_S__param_11,
	.param .u64 .ptr .align 1 _Z13DTW_Diag_StepPfS_S_S_S_iiiiiS_S_S_S__param_12,
	.param .u64 .ptr .align 1 _Z13DTW_Diag_StepPfS_S_S_S_iiiiiS_S_S_S__param_13
)
{
	.reg .pred 	%p<32>;
	.reg .b32 	%r<30>;
	.reg .b32 	%f<54>;
	.reg .b64 	%rd<48>;

	ld.param.u64 	%rd14, [_Z13DTW_Diag_StepPfS_S_S_S_iiiiiS_S_S_S__param_0];
	ld.param.u64 	%rd15, [_Z13DTW_Diag_StepPfS_S_S_S_iiiiiS_S_S_S__param_1];
	ld.param.u64 	%rd16, [_Z13DTW_Diag_StepPfS_S_S_S_iiiiiS_S_S_S__param_3];
	ld.param.u64 	%rd17, [_Z13DTW_Diag_StepPfS_S_S_S_iiiiiS_S_S_S__param_4];
	ld.param.u32 	%r8, [_Z13DTW_Diag_StepPfS_S_S_S_iiiiiS_S_S_S__param_6];
	ld.param.u32 	%r11, [_Z13DTW_Diag_StepPfS_S_S_S_iiiiiS_S_S_S__param_7];
	ld.param.u32 	%r9, [_Z13DTW_Diag_StepPfS_S_S_S_iiiiiS_S_S_S__param_8];
	ld.param.u32 	%r10, [_Z13DTW_Diag_StepPfS_S_S_S_iiiiiS_S_S_S__param_9];
	ld.param.u64 	%rd18, [_Z13DTW_Diag_StepPfS_S_S_S_iiiiiS_S_S_S__param_10];
	ld.param.u64 	%rd19, [_Z13DTW_Diag_StepPfS_S_S_S_iiiiiS_S_S_S__param_11];
	ld.param.u64 	%rd20, [_Z13DTW_Diag_StepPfS_S_S_S_iiiiiS_S_S_S__param_12];
	ld.param.u64 	%rd21, [_Z13DTW_Diag_StepPfS_S_S_S_iiiiiS_S_S_S__param_13];
	cvta.to.global.u64 	%rd1, %rd21;
	cvta.to.global.u64 	%rd2, %rd20;
	cvta.to.global.u64 	%rd3, %rd19;
	cvta.to.global.u64 	%rd4, %rd18;
	cvta.to.global.u64 	%rd5, %rd16;
	cvta.to.global.u64 	%rd6, %rd14;
	cvta.to.global.u64 	%rd7, %rd17;
	cvta.to.global.u64 	%rd8, %rd15;
	mov.u32 	%r12, %tid.x;
	mov.u32 	%r13, %ctaid.x;
	mov.u32 	%r14, %ntid.x;
	mad.lo.s32 	%r1, %r13, %r14, %r12;
	setp.ge.s32 	%p1, %r1, %r11;
	@%p1 bra 	$L__BB0_21;
	ld.param.u32 	%r29, [_Z13DTW_Diag_StepPfS_S_S_S_iiiiiS_S_S_S__param_5];
	setp.lt.s32 	%p2, %r9, %r29;
	add.s32 	%r2, %r29, -1;
	sub.s32 	%r15, %r9, %r2;
	selp.b32 	%r3, %r9, %r2, %p2;
	selp.b32 	%r16, 0, %r15, %p2;
	setp.lt.s32 	%p3, %r9, %r8;
	add.s32 	%r17, %r8, -1;
	sub.s32 	%r18, %r9, %r17;
	selp.b32 	%r19, 0, %r18, %p3;
	selp.b32 	%r20, %r9, %r17, %p3;
	sub.s32 	%r5, %r3, %r1;
	add.s32 	%r6, %r16, %r1;
	setp.lt.s32 	%p4, %r5, %r19;
	setp.gt.s32 	%p5, %r6, %r20;
	mov.f32 	%f53, 0fBF800000;
	or.pred  	%p6, %p4, %p5;
	@%p6 bra 	$L__BB0_20;
	or.b32  	%r22, %r5, %r6;
	setp.ne.s32 	%p7, %r22, 0;
	mov.f32 	%f53, 0f00000000;
	@%p7 bra 	$L__BB0_5;
	setp.ne.s32 	%p31, %r10, -1;
	@%p31 bra 	$L__BB0_20;
	mov.b32 	%r27, 0;
	st.global.u32 	[%rd1], %r27;
	mov.b32 	%r28, -1082130432;
	st.global.u32 	[%rd4], %r28;
	st.global.u32 	[%rd3], %r28;
	st.global.u32 	[%rd2], %r28;
	bra.uni 	$L__BB0_20;
$L__BB0_5:
	setp.ne.s32 	%p8, %r16, 0;
	@%p8 bra 	$L__BB0_12;
	setp.lt.s32 	%p17, %r1, 1;
	mov.f32 	%f50, 0fBF800000;
	@%p17 bra 	$L__BB0_8;
	add.s32 	%r23, %r1, -1;
	mul.wide.u32 	%rd30, %r23, 4;
	add.s64 	%rd31, %rd8, %rd30;
	ld.global.f32 	%f34, [%rd31];
	add.s64 	%rd32, %rd7, %rd30;
	ld.global.f32 	%f35, [%rd32];
	add.f32 	%f50, %f34, %f35;
$L__BB0_8:
	min.s32 	%r24, %r1, %r5;
	setp.lt.s32 	%p18, %r24, 1;
	@%p18 bra 	$L__BB0_10;
	add.s32 	%r25, %r1, -1;
	mul.wide.u32 	%rd33, %r25, 4;
	add.s64 	%rd34, %rd6, %rd33;
	ld.global.f32 	%f37, [%rd34];
	add.s64 	%rd35, %rd5, %rd33;
	ld.global.f32 	%f38, [%rd35];
	add.f32 	%f51, %f37, %f38;
	bra.uni 	$L__BB0_11;
$L__BB0_10:
	setp.lt.s32 	%p19, %r5, 1;
	mov.f32 	%f51, 0fBF800000;
	mov.f32 	%f52, %f51;
	@%p19 bra 	$L__BB0_18;
$L__BB0_11:
	mov.f32 	%f52, %f51;
	mul.wide.s32 	%rd36, %r1, 4;
	add.s64 	%rd37, %rd8, %rd36;
	ld.global.f32 	%f39, [%rd37];
	add.s64 	%rd38, %rd7, %rd36;
	ld.global.f32 	%f40, [%rd38];
	add.f32 	%f51, %f39, %f40;
	bra.uni 	$L__BB0_18;
$L__BB0_12:
	setp.ne.s32 	%p9, %r3, %r2;
	setp.ne.s32 	%p10, %r16, 1;
	or.pred  	%p11, %p9, %p10;
	@%p11 bra 	$L__BB0_15;
	mul.wide.s32 	%rd26, %r1, 4;
	add.s64 	%rd9, %rd8, %rd26;
	ld.global.f32 	%f27, [%rd9];
	add.s64 	%rd10, %rd7, %rd26;
	ld.global.f32 	%f28, [%rd10];
	add.f32 	%f50, %f27, %f28;
	setp.lt.s32 	%p16, %r5, 1;
	mov.f32 	%f51, 0fBF800000;
	mov.f32 	%f52, %f51;
	@%p16 bra 	$L__BB0_18;
	add.s64 	%rd28, %rd6, %rd26;
	ld.global.f32 	%f29, [%rd28];
	add.s64 	%rd29, %rd5, %rd26;
	ld.global.f32 	%f30, [%rd29];
	add.f32 	%f52, %f29, %f30;
	ld.global.f32 	%f31, [%rd9+4];
	ld.global.f32 	%f32, [%rd10+4];
	add.f32 	%f51, %f31, %f32;
	bra.uni 	$L__BB0_18;
$L__BB0_15:
	setp.ne.s32 	%p12, %r3, %r2;
	setp.lt.s32 	%p13, %r16, 2;
	mov.f32 	%f51, 0fBF800000;
	or.pred  	%p14, %p12, %p13;
	mov.f32 	%f50, %f51;
	mov.f32 	%f52, %f51;
	@%p14 bra 	$L__BB0_18;
	mul.wide.s32 	%rd22, %r1, 4;
	add.s64 	%rd11, %rd8, %rd22;
	ld.global.f32 	%f20, [%rd11];
	add.s64 	%rd12, %rd7, %rd22;
	ld.global.f32 	%f21, [%rd12];
	add.f32 	%f50, %f20, %f21;
	setp.lt.s32 	%p15, %r5, 1;
	@%p15 bra 	$L__BB0_18;
	add.s64 	%rd24, %rd6, %rd22;
	ld.global.f32 	%f22, [%rd24+4];
	add.s64 	%rd25, %rd5, %rd22;
	ld.global.f32 	%f23, [%rd25+4];
	add.f32 	%f52, %f22, %f23;
	ld.global.f32 	%f24, [%rd11+4];
	ld.global.f32 	%f25, [%rd12+4];
	add.f32 	%f51, %f24, %f25;
$L__BB0_18:
	max.f32 	%f41, %f50, 0fBF800000;
	setp.gt.f32 	%p20, %f51, 0fBF800000;
	setp.lt.f32 	%p21, %f51, %f41;
	setp.eq.f32 	%p22, %f41, 0fBF800000;
	or.pred  	%p23, %p21, %p22;
	selp.f32 	%f42, %f51, %f41, %p23;
	selp.f32 	%f43, %f42, %f41, %p20;
	setp.gt.f32 	%p25, %f52, 0fBF800000;
	setp.lt.f32 	%p26, %f52, %f43;
	setp.eq.f32 	%p27, %f43, 0fBF800000;
	or.pred  	%p28, %p26, %p27;
	selp.f32 	%f44, %f52, %f43, %p28;
	selp.f32 	%f53, %f44, %f43, %p25;
	setp.ne.s32 	%p30, %r10, 1;
	@%p30 bra 	$L__BB0_20;
	mad.lo.s32 	%r26, %r5, %r8, %r6;
	mul.wide.s32 	%rd39, %r26, 4;
	add.s64 	%rd40, %rd4, %rd39;
	st.global.f32 	[%rd40], %f51;
	add.s64 	%rd41, %rd3, %rd39;
	st.global.f32 	[%rd41], %f50;
	add.s64 	%rd42, %rd2, %rd39;
	st.global.f32 	[%rd42], %f52;
	add.s64 	%rd43, %rd1, %rd39;
	st.global.f32 	[%rd43], %f53;
$L__BB0_20:
	ld.param.u64 	%rd47, [_Z13DTW_Diag_StepPfS_S_S_S_iiiiiS_S_S_S__param_2];
	cvta.to.global.u64 	%rd44, %rd47;
	mul.wide.s32 	%rd45, %r1, 4;
	add.s64 	%rd46, %rd44, %rd45;
	st.global.f32 	[%rd46], %f53;
$L__BB0_21:
	ret;

}


// ===== COMPILED SASS (sm_100) =====

	.target	sm_100

	.elftype	@"ET_EXEC"


//--------------------- .note.nv.tkinfo           --------------------------
	.section	.note.nv.tkinfo,"",@"SHT_NOTE"
	.sectionflags	@"SHF_NOTE_NV_TKINFO"
	.tkinfo
        /*0018*/ 	.word	0x00000002
        /*0030*/ 	.string	""
        /*0030*/ 	.string	"ptxas"
        /*0030*/ 	.string	"Cuda compilation tools, release 13.0, V13.0.88"
        /*0030*/ 	.string	"Build cuda_13.0.r13.0/compiler.36424714_0"
        /*0030*/ 	.string	"-arch sm_100 -m 64 "



//--------------------- .note.nv.cuinfo           --------------------------
	.section	.note.nv.cuinfo,"",@"SHT_NOTE"
	.sectionflags	@"SHF_NOTE_NV_CUINFO"
        /*0018*/ 	.short	0x0002
        /*001a*/ 	.short	0x0064
        /*001c*/ 	.short	0x0082
	.zero		2


//--------------------- .nv.info                  --------------------------
	.section	.nv.info,"",@"SHT_CUDA_INFO"
	.align	4


	//----- nvinfo : EIATTR_REGCOUNT
	.align		4
        /*0000*/ 	.byte	0x04, 0x2f
        /*0002*/ 	.short	(.L_1 - .L_0)
	.align		4
.L_0:
        /*0004*/ 	.word	index@(_Z13DTW_Diag_StepPfS_S_S_S_iiiiiS_S_S_S_)
        /*0008*/ 	.word	0x00000014


	//----- nvinfo : EIATTR_FRAME_SIZE
	.align		4
.L_1:
        /*000c*/ 	.byte	0x04, 0x11
        /*000e*/ 	.short	(.L_3 - .L_2)
	.align		4
.L_2:
        /*0010*/ 	.word	index@(_Z13DTW_Diag_StepPfS_S_S_S_iiiiiS_S_S_S_)
        /*0014*/ 	.word	0x00000000


	//----- nvinfo : EIATTR_MIN_STACK_SIZE
	.align		4
.L_3:
        /*0018*/ 	.byte	0x04, 0x12
        /*001a*/ 	.short	(.L_5 - .L_4)
	.align		4
.L_4:
        /*001c*/ 	.word	index@(_Z13DTW_Diag_StepPfS_S_S_S_iiiiiS_S_S_S_)
        /*0020*/ 	.word	0x00000000
.L_5:


//--------------------- .nv.compat                --------------------------
	.section	.nv.compat,"",@"SHT_CUDA_COMPAT_INFO"
	.align	4
        /*0000*/ 	.byte	0x02, 0x09, 0x00, 0x00, 0x02, 0x02, 0x01, 0x00, 0x02, 0x05, 0x05, 0x00, 0x03, 0x07, 0x01, 0x01
        /*0010*/ 	.byte	0x02, 0x03, 0x00, 0x00, 0x02, 0x06, 0x01, 0x00, 0x04, 0x0b, 0x08, 0x00, 0x01, 0x00, 0x00, 0x00
        /*0020*/ 	.byte	0x00, 0x00, 0x00, 0x00


//--------------------- .nv.info._Z13DTW_Diag_StepPfS_S_S_S_iiiiiS_S_S_S_ --------------------------
	.section	.nv.info._Z13DTW_Diag_StepPfS_S_S_S_iiiiiS_S_S_S_,"",@"SHT_CUDA_INFO"
	.sectionflags	@""
	.align	4


	//----- nvinfo : EIATTR_CUDA_API_VERSION
	.align		4
        /*0000*/ 	.byte	0x04, 0x37
        /*0002*/ 	.short	(.L_7 - .L_6)
.L_6:
        /*0004*/ 	.word	0x00000082


	//----- nvinfo : EIATTR_KPARAM_INFO
	.align		4
.L_7:
        /*0008*/ 	.byte	0x04, 0x17
        /*000a*/ 	.short	(.L_9 - .L_8)
.L_8:
        /*000c*/ 	.word	0x00000000
        /*0010*/ 	.short	0x000d
        /*0012*/ 	.short	0x0058
        /*0014*/ 	.byte	0x00, 0xf5, 0x21, 0x00


	//----- nvinfo : EIATTR_KPARAM_INFO
	.align		4
.L_9:
        /*0018*/ 	.byte	0x04, 0x17
        /*001a*/ 	.short	(.L_11 - .L_10)
.L_10:
        /*001c*/ 	.word	0x00000000
        /*0020*/ 	.short	0x000c
        /*0022*/ 	.short	0x0050
        /*0024*/ 	.byte	0x00, 0xf5, 0x21, 0x00


	//----- nvinfo : EIATTR_KPARAM_INFO
	.align		4
.L_11:
        /*0028*/ 	.byte	0x04, 0x17
        /*002a*/ 	.short	(.L_13 - .L_12)
.L_12:
        /*002c*/ 	.word	0x00000000
        /*0030*/ 	.short	0x000b
        /*0032*/ 	.short	0x0048
        /*0034*/ 	.byte	0x00, 0xf5, 0x21, 0x00


	//----- nvinfo : EIATTR_KPARAM_INFO
	.align		4
.L_13:
        /*0038*/ 	.byte	0x04, 0x17
        /*003a*/ 	.short	(.L_15 - .L_14)
.L_14:
        /*003c*/ 	.word	0x00000000
        /*0040*/ 	.short	0x000a
        /*0042*/ 	.short	0x0040
        /*0044*/ 	.byte	0x00, 0xf5, 0x21, 0x00


	//----- nvinfo : EIATTR_KPARAM_INFO
	.align		4
.L_15:
        /*0048*/ 	.byte	0x04, 0x17
        /*004a*/ 	.short	(.L_17 - .L_16)
.L_16:
        /*004c*/ 	.word	0x00000000
        /*0050*/ 	.short	0x0009
        /*0052*/ 	.short	0x0038
        /*0054*/ 	.byte	0x00, 0xf0, 0x11, 0x00


	//----- nvinfo : EIATTR_KPARAM_INFO
	.align		4
.L_17:
        /*0058*/ 	.byte	0x04, 0x17
        /*005a*/ 	.short	(.L_19 - .L_18)
.L_18:
        /*005c*/ 	.word	0x00000000
        /*0060*/ 	.short	0x0008
        /*0062*/ 	.short	0x0034
        /*0064*/ 	.byte	0x00, 0xf0, 0x11, 0x00


	//----- nvinfo : EIATTR_KPARAM_INFO
	.align		4
.L_19:
        /*0068*/ 	.byte	0x04, 0x17
        /*006a*/ 	.short	(.L_21 - .L_20)
.L_20:
        /*006c*/ 	.word	0x00000000
        /*0070*/ 	.short	0x0007
        /*0072*/ 	.short	0x0030
        /*0074*/ 	.byte	0x00, 0xf0, 0x11, 0x00


	//----- nvinfo : EIATTR_KPARAM_INFO
	.align		4
.L_21:
        /*0078*/ 	.byte	0x04, 0x17
        /*007a*/ 	.short	(.L_23 - .L_22)
.L_22:
        /*007c*/ 	.word	0x00000000
        /*0080*/ 	.short	0x0006
        /*0082*/ 	.short	0x002c
        /*0084*/ 	.byte	0x00, 0xf0, 0x11, 0x00


	//----- nvinfo : EIATTR_KPARAM_INFO
	.align		4
.L_23:
        /*0088*/ 	.byte	0x04, 0x17
        /*008a*/ 	.short	(.L_25 - .L_24)
.L_24:
        /*008c*/ 	.word	0x00000000
        /*0090*/ 	.short	0x0005
        /*0092*/ 	.short	0x0028
        /*0094*/ 	.byte	0x00, 0xf0, 0x11, 0x00


	//----- nvinfo : EIATTR_KPARAM_INFO
	.align		4
.L_25:
        /*0098*/ 	.byte	0x04, 0x17
        /*009a*/ 	.short	(.L_27 - .L_26)
.L_26:
        /*009c*/ 	.word	0x00000000
        /*00a0*/ 	.short	0x0004
        /*00a2*/ 	.short	0x0020
        /*00a4*/ 	.byte	0x00, 0xf5, 0x21, 0x00


	//----- nvinfo : EIATTR_KPARAM_INFO
	.align		4
.L_27:
        /*00a8*/ 	.byte	0x04, 0x17
        /*00aa*/ 	.short	(.L_29 - .L_28)
.L_28:
        /*00ac*/ 	.word	0x00000000
        /*00b0*/ 	.short	0x0003
        /*00b2*/ 	.short	0x0018
        /*00b4*/ 	.byte	0x00, 0xf5, 0x21, 0x00


	//----- nvinfo : EIATTR_KPARAM_INFO
	.align		4
.L_29:
        /*00b8*/ 	.byte	0x04, 0x17
        /*00ba*/ 	.short	(.L_31 - .L_30)
.L_30:
        /*00bc*/ 	.word	0x00000000
        /*00c0*/ 	.short	0x0002
        /*00c2*/ 	.short	0x0010
        /*00c4*/ 	.byte	0x00, 0xf5, 0x21, 0x00


	//----- nvinfo : EIATTR_KPARAM_INFO
	.align		4
.L_31:
        /*00c8*/ 	.byte	0x04, 0x17
        /*00ca*/ 	.short	(.L_33 - .L_32)
.L_32:
        /*00cc*/ 	.word	0x00000000
        /*00d0*/ 	.short	0x0001
        /*00d2*/ 	.short	0x0008
        /*00d4*/ 	.byte	0x00, 0xf5, 0x21, 0x00


	//----- nvinfo : EIATTR_KPARAM_INFO
	.align		4
.L_33:
        /*00d8*/ 	.byte	0x04, 0x17
        /*00da*/ 	.short	(.L_35 - .L_34)
.L_34:
        /*00dc*/ 	.word	0x00000000
        /*00e0*/ 	.short	0x0000
        /*00e2*/ 	.short	0x0000
        /*00e4*/ 	.byte	0x00, 0xf5, 0x21, 0x00


	//----- nvinfo : EIATTR_SPARSE_MMA_MASK
	.align		4
.L_35:
        /*00e8*/ 	.byte	0x03, 0x50
        /*00ea*/ 	.short	0x0000


	//----- nvinfo : EIATTR_MAXREG_COUNT
	.align		4
        /*00ec*/ 	.byte	0x03, 0x1b
        /*00ee*/ 	.short	0x00ff


	//----- nvinfo : EIATTR_MERCURY_ISA_VERSION
	.align		4
        /*00f0*/ 	.byte	0x03, 0x5f
        /*00f2*/ 	.short	0x0101


	//----- nvinfo : EIATTR_VRC_CTA_INIT_COUNT
	.align		4
        /*00f4*/ 	.byte	0x02, 0x4a
	.zero		1
	.zero		1


	//----- nvinfo : EIATTR_EXIT_INSTR_OFFSETS
	.align		4
        /*00f8*/ 	.byte	0x04, 0x1c
        /*00fa*/ 	.short	(.L_37 - .L_36)


	//   ....[0]....
.L_36:
        /*00fc*/ 	.word	0x00000070


	//   ....[1]....
        /*0100*/ 	.word	0x00000a50


	//----- nvinfo : EIATTR_CRS_STACK_SIZE
	.align		4
.L_37:
        /*0104*/ 	.byte	0x04, 0x1e
        /*0106*/ 	.short	(.L_39 - .L_38)
.L_38:
        /*0108*/ 	.word	0x00000000


	//----- nvinfo : EIATTR_CBANK_PARAM_SIZE
	.align		4
.L_39:
        /*010c*/ 	.byte	0x03, 0x19
        /*010e*/ 	.short	0x0060


	//----- nvinfo : EIATTR_PARAM_CBANK
	.align		4
        /*0110*/ 	.byte	0x04, 0x0a
        /*0112*/ 	.short	(.L_41 - .L_40)
	.align		4
.L_40:
        /*0114*/ 	.word	index@(.nv.constant0._Z13DTW_Diag_StepPfS_S_S_S_iiiiiS_S_S_S_)
        /*0118*/ 	.short	0x0380
        /*011a*/ 	.short	0x0060


	//----- nvinfo : EIATTR_SW_WAR
	.align		4
.L_41:
        /*011c*/ 	.byte	0x04, 0x36
        /*011e*/ 	.short	(.L_43 - .L_42)
.L_42:
        /*0120*/ 	.word	0x00000008
.L_43:


//--------------------- .nv.callgraph             --------------------------
	.section	.nv.callgraph,"",@"SHT_CUDA_CALLGRAPH"
	.align	4
	.sectionentsize	8
	.align		4
        /*0000*/ 	.word	0x00000000
	.align		4
        /*0004*/ 	.word	0xffffffff
	.align		4
        /*0008*/ 	.word	0x00000000
	.align		4
        /*000c*/ 	.word	0xfffffffe
	.align		4
        /*0010*/ 	.word	0x00000000
	.align		4
        /*0014*/ 	.word	0xfffffffd
	.align		4
        /*0018*/ 	.word	0x00000000
	.align		4
        /*001c*/ 	.word	0xfffffffc


//--------------------- .text._Z13DTW_Diag_StepPfS_S_S_S_iiiiiS_S_S_S_ --------------------------
	.section	.text._Z13DTW_Diag_StepPfS_S_S_S_iiiiiS_S_S_S_,"ax",@progbits
	.align	128
        .global         _Z13DTW_Diag_StepPfS_S_S_S_iiiiiS_S_S_S_
        .type           _Z13DTW_Diag_StepPfS_S_S_S_iiiiiS_S_S_S_,@function
        .size           _Z13DTW_Diag_StepPfS_S_S_S_iiiiiS_S_S_S_,(.L_x_10 - _Z13DTW_Diag_StepPfS_S_S_S_iiiiiS_S_S_S_)
        .other          _Z13DTW_Diag_StepPfS_S_S_S_iiiiiS_S_S_S_,@"STO_CUDA_ENTRY STV_DEFAULT"
_Z13DTW_Diag_StepPfS_S_S_S_iiiiiS_S_S_S_:
.text._Z13DTW_Diag_StepPfS_S_S_S_iiiiiS_S_S_S_:
[----:B------:R-:W-:Y:S01]  /*0000*/  LDC R1, c[0x0][0x37c] ;  /* 0x0000df00ff017b82 */ /* 0x000fe20000000800 */
[----:B------:R-:W0:Y:S07]  /*0010*/  S2R R0, SR_TID.X ;  /* 0x0000000000007919 */ /* 0x000e2e0000002100 */
[----:B------:R-:W0:Y:S01]  /*0020*/  S2UR UR4, SR_CTAID.X ;  /* 0x00000000000479c3 */ /* 0x000e220000002500 */
[----:B------:R-:W1:Y:S07]  /*0030*/  LDCU UR5, c[0x0][0x3b0] ;  /* 0x00007600ff0577ac */ /* 0x000e6e0008000800 */
[----:B------:R-:W0:Y:S02]  /*0040*/  LDC R3, c[0x0][0x360] ;  /* 0x0000d800ff037b82 */ /* 0x000e240000000800 */
[----:B0-----:R-:W-:-:S05]  /*0050*/  IMAD R0, R3, UR4, R0 ;  /* 0x0000000403007c24 */ /* 0x001fca000f8e0200 */
[----:B-1----:R-:W-:-:S13]  /*0060*/  ISETP.GE.AND P0, PT, R0, UR5, PT ;  /* 0x0000000500007c0c */ /* 0x002fda000bf06270 */
[----:B------:R-:W-:Y:S05]  /*0070*/  @P0 EXIT ;  /* 0x000000000000094d */ /* 0x000fea0003800000 */
[----:B------:R-:W0:Y:S01]  /*0080*/  LDCU.64 UR12, c[0x0][0x3a8] ;  /* 0x00007500ff0c77ac */ /* 0x000e220008000a00 */
[----:B------:R-:W-:Y:S01]  /*0090*/  BSSY.RECONVERGENT B0, `(.L_x_0) ;  /* 0x0000097000007945 */ /* 0x000fe20003800200 */
[----:B------:R-:W-:Y:S01]  /*00a0*/  HFMA2 R5, -RZ, RZ, -1.875, 0 ;  /* 0xbf800000ff057431 */ /* 0x000fe200000001ff */
[----:B------:R-:W1:Y:S01]  /*00b0*/  LDCU UR7, c[0x0][0x3b4] ;  /* 0x00007680ff0777ac */ /* 0x000e620008000800 */
[----:B------:R-:W2:Y:S01]  /*00c0*/  LDCU.64 UR10, c[0x0][0x358] ;  /* 0x00006b00ff0a77ac */ /* 0x000ea20008000a00 */
[----:B0-----:R-:W-:Y:S02]  /*00d0*/  UIADD3 UR8, UPT, UPT, UR12, -0x1, URZ ;  /* 0xffffffff0c087890 */ /* 0x001fe4000fffe0ff */
[----:B------:R-:W-:Y:S02]  /*00e0*/  UIADD3 UR5, UPT, UPT, UR13, -0x1, URZ ;  /* 0xffffffff0d057890 */ /* 0x000fe4000fffe0ff */
[----:B-1----:R-:W-:Y:S02]  /*00f0*/  UISETP.GE.AND UP0, UPT, UR7, UR12, UPT ;  /* 0x0000000c0700728c */ /* 0x002fe4000bf06270 */
[----:B------:R-:W-:-:S02]  /*0100*/  UIADD3 UR4, UPT, UPT, -UR8, UR7, URZ ;  /* 0x0000000708047290 */ /* 0x000fc4000fffe1ff */
[----:B------:R-:W-:Y:S02]  /*0110*/  UISETP.GE.AND UP1, UPT, UR7, UR13, UPT ;  /* 0x0000000d0700728c */ /* 0x000fe4000bf26270 */
[----:B------:R-:W-:Y:S02]  /*0120*/  USEL UR4, UR4, URZ, UP0 ;  /* 0x000000ff04047287 */ /* 0x000fe40008000000 */
[----:B------:R-:W-:Y:S02]  /*0130*/  UIADD3 UR6, UPT, UPT, -UR5, UR7, URZ ;  /* 0x0000000705067290 */ /* 0x000fe4000fffe1ff */
[----:B------:R-:W-:Y:S02]  /*0140*/  USEL UR9, UR8, UR7, UP0 ;  /* 0x0000000708097287 */ /* 0x000fe40008000000 */
[----:B------:R-:W-:Y:S01]  /*0150*/  USEL UR5, UR5, UR7, UP1 ;  /* 0x0000000705057287 */ /* 0x000fe20008800000 */
[----:B------:R-:W-:Y:S01]  /*0160*/  IADD3 R2, PT, PT, R0, UR4, RZ ;  /* 0x0000000400027c10 */ /* 0x000fe2000fffe0ff */
[----:B------:R-:W-:-:S02]  /*0170*/  USEL UR6, UR6, URZ, UP1 ;  /* 0x000000ff06067287 */ /* 0x000fc40008800000 */
[----:B------:R-:W-:Y:S02]  /*0180*/  IADD3 R3, PT, PT, -R0, UR9, RZ ;  /* 0x0000000900037c10 */ /* 0x000fe4000fffe1ff */
[----:B------:R-:W-:-:S04]  /*0190*/  ISETP.GT.AND P0, PT, R2, UR5, PT ;  /* 0x0000000502007c0c */ /* 0x000fc8000bf04270 */
[----:B------:R-:W-:-:S13]  /*01a0*/  ISETP.LT.OR P0, PT, R3, UR6, P0 ;  /* 0x0000000603007c0c */ /* 0x000fda0008701670 */
[----:B--2---:R-:W-:Y:S05]  /*01b0*/  @P0 BRA `(.L_x_1) ;  /* 0x0000000800100947 */ /* 0x004fea0003800000 */
[----:B------:R-:W-:-:S13]  /*01c0*/  LOP3.LUT P0, RZ, R3, R2, RZ, 0xfc, !PT ;  /* 0x0000000203ff7212 */ /* 0x000fda000780fcff */
[----:B------:R-:W-:Y:S05]  /*01d0*/  @P0 BRA `(.L_x_2) ;  /* 0x0000000000380947 */ /* 0x000fea0003800000 */
[----:B------:R-:W0:Y:S01]  /*01e0*/  LDCU UR5, c[0x0][0x3b8] ;  /* 0x00007700ff0577ac */ /* 0x000e220008000800 */
[----:B------:R-:W-:Y:S01]  /*01f0*/  MOV R5, RZ ;  /* 0x000000ff00057202 */ /* 0x000fe20000000f00 */
[----:B0-----:R-:W-:-:S09]  /*0200*/  UISETP.NE.AND UP0, UPT, UR5, -0x1, UPT ;  /* 0xffffffff0500788c */ /* 0x001fd2000bf05270 */
[----:B------:R-:W-:Y:S05]  /*0210*/  BRA.U UP0, `(.L_x_1) ;  /* 0x0000000500f87547 */ /* 0x000fea000b800000 */
[----:B------:R-:W0:Y:S01]  /*0220*/  LDC.64 R12, c[0x0][0x3d8] ;  /* 0x0000f600ff0c7b82 */ /* 0x000e220000000a00 */
[----:B------:R-:W-:-:S07]  /*0230*/  HFMA2 R11, -RZ, RZ, -1.875, 0 ;  /* 0xbf800000ff0b7431 */ /* 0x000fce00000001ff */
[----:B------:R-:W1:Y:S08]  /*0240*/  LDC.64 R2, c[0x0][0x3c0] ;  /* 0x0000f000ff027b82 */ /* 0x000e700000000a00 */
[----:B------:R-:W2:Y:S08]  /*0250*/  LDC.64 R6, c[0x0][0x3c8] ;  /* 0x0000f200ff067b82 */ /* 0x000eb00000000a00 */
[----:B------:R-:W3:Y:S01]  /*0260*/  LDC.64 R8, c[0x0][0x3d0] ;  /* 0x0000f400ff087b82 */ /* 0x000ee20000000a00 */
[----:B0-----:R0:W-:Y:S04]  /*0270*/  STG.E desc[UR10][R12.64], RZ ;  /* 0x000000ff0c007986 */ /* 0x0011e8000c10190a */
[----:B-1----:R0:W-:Y:S04]  /*0280*/  STG.E desc[UR10][R2.64], R11 ;  /* 0x0000000b02007986 */ /* 0x0021e8000c10190a */
[----:B--2---:R0:W-:Y:S04]  /*0290*/  STG.E desc[UR10][R6.64], R11 ;  /* 0x0000000b06007986 */ /* 0x0041e8000c10190a */
[----:B---3--:R0:W-:Y:S01]  /*02a0*/  STG.E desc[UR10][R8.64], R11 ;  /* 0x0000000b08007986 */ /* 0x0081e2000c10190a */
[----:B------:R-:W-:Y:S05]  /*02b0*/  BRA `(.L_x_1) ;  /* 0x0000000400d07947 */ /* 0x000fea0003800000 */
.L_x_2:
[----:B------:R-:W-:Y:S01]  /*02c0*/  UISETP.NE.AND UP0, UPT, UR4, URZ, UPT ;  /* 0x000000ff0400728c */ /* 0x000fe2000bf05270 */
[----:B------:R-:W-:Y:S08]  /*02d0*/  BSSY.RECONVERGENT B1, `(.L_x_3) ;  /* 0x0000059000017945 */ /* 0x000ff00003800200 */
[----:B------:R-:W-:Y:S05]  /*02e0*/  BRA.U UP0, `(.L_x_4) ;  /* 0x0000000100987547 */ /* 0x000fea000b800000 */
[C---:B------:R-:W-:Y:S02]  /*02f0*/  VIMNMX R4, PT, PT, R0.reuse, R3, PT ;  /* 0x0000000300047248 */ /* 0x040fe40003fe0100 */
[----:B------:R-:W-:Y:S02]  /*0300*/  ISETP.GE.AND P0, PT, R0, 0x1, PT ;  /* 0x000000010000780c */ /* 0x000fe40003f06270 */
[----:B------:R-:W-:-:S11]  /*0310*/  ISETP.GE.AND P1, PT, R4, 0x1, PT ;  /* 0x000000010400780c */ /* 0x000fd60003f26270 */
[----:B------:R-:W0:Y:S01]  /*0320*/  @P0 LDC.64 R8, c[0x0][0x388] ;  /* 0x0000e200ff080b82 */ /* 0x000e220000000a00 */
[C---:B------:R-:W-:Y:S01]  /*0330*/  @P0 VIADD R5, R0.reuse, 0xffffffff ;  /* 0xffffffff00050836 */ /* 0x040fe20000000000 */
[----:B------:R-:W-:-:S06]  /*0340*/  @P1 IADD3 R7, PT, PT, R0, -0x1, RZ ;  /* 0xffffffff00071810 */ /* 0x000fcc0007ffe0ff */
[----:B------:R-:W1:Y:S08]  /*0350*/  @P0 LDC.64 R10, c[0x0][0x3a0] ;  /* 0x0000e800ff0a0b82 */ /* 0x000e700000000a00 */
[----:B------:R-:W2:Y:S08]  /*0360*/  @P1 LDC.64 R12, c[0x0][0x380] ;  /* 0x0000e000ff0c1b82 */ /* 0x000eb00000000a00 */
[----:B------:R-:W3:Y:S01]  /*0370*/  @P1 LDC.64 R14, c[0x0][0x398] ;  /* 0x0000e600ff0e1b82 */ /* 0x000ee20000000a00 */
[----:B0-----:R-:W-:-:S06]  /*0380*/  @P0 IMAD.WIDE.U32 R8, R5, 0x4, R8 ;  /* 0x0000000405080825 */ /* 0x001fcc00078e0008 */
[----:B------:R-:W4:Y:S01]  /*0390*/  @P0 LDG.E R8, desc[UR10][R8.64] ;  /* 0x0000000a08080981 */ /* 0x000f22000c1e1900 */
[----:B-1----:R-:W-:-:S06]  /*03a0*/  @P0 IMAD.WIDE.U32 R10, R5, 0x4, R10 ;  /* 0x00000004050a0825 */ /* 0x002fcc00078e000a */
[----:B------:R-:W4:Y:S01]  /*03b0*/  @P0 LDG.E R11, desc[UR10][R10.64] ;  /* 0x0000000a0a0b0981 */ /* 0x000f22000c1e1900 */
[----:B--2---:R-:W-:-:S06]  /*03c0*/  @P1 IMAD.WIDE.U32 R12, R7, 0x4, R12 ;  /* 0x00000004070c1825 */ /* 0x004fcc00078e000c */
[----:B------:R-:W2:Y:S01]  /*03d0*/  @P1 LDG.E R12, desc[UR10][R12.64] ;  /* 0x0000000a0c0c1981 */ /* 0x000ea2000c1e1900 */
[----:B---3--:R-:W-:-:S06]  /*03e0*/  @P1 IMAD.WIDE.U32 R14, R7, 0x4, R14 ;  /* 0x00000004070e1825 */ /* 0x008fcc00078e000e */
[----:B------:R-:W2:Y:S01]  /*03f0*/  @P1 LDG.E R15, desc[UR10][R14.64] ;  /* 0x0000000a0e0f1981 */ /* 0x000ea2000c1e1900 */
[----:B------:R-:W-:Y:S01]  /*0400*/  BSSY.RELIABLE B2, `(.L_x_5) ;  /* 0x000000a000027945 */ /* 0x000fe20003800100 */
[----:B------:R-:W-:Y:S01]  /*0410*/  MOV R4, 0xbf800000 ;  /* 0xbf80000000047802 */ /* 0x000fe20000000f00 */
[----:B----4-:R-:W-:Y:S01]  /*0420*/  @P0 FADD R4, R8, R11 ;  /* 0x0000000b08040221 */ /* 0x010fe20000000000 */
[----:B--2---:R-:W-:Y:S01]  /*0430*/  @P1 FADD R6, R12, R15 ;  /* 0x0000000f0c061221 */ /* 0x004fe20000000000 */
[----:B------:R-:W-:Y:S06]  /*0440*/  @P1 BRA `(.L_x_6) ;  /* 0x0000000000141947 */ /* 0x000fec0003800000 */
[----:B------:R-:W-:Y:S01]  /*0450*/  ISETP.GE.AND P0, PT, R3, 0x1, PT ;  /* 0x000000010300780c */ /* 0x000fe20003f06270 */
[----:B------:R-:W-:Y:S02]  /*0460*/  HFMA2 R6, -RZ, RZ, -1.875, 0 ;  /* 0xbf800000ff067431 */ /* 0x000fe400000001ff */
[----:B------:R-:W-:-:S10]  /*0470*/  IMAD.MOV.U32 R7, RZ, RZ, -0x40800000 ;  /* 0xbf800000ff077424 */ /* 0x000fd400078e00ff */
[----:B------:R-:W-:Y:S05]  /*0480*/  @!P0 BREAK.RELIABLE B2 ;  /* 0x0000000000028942 */ /* 0x000fea0003800100 */
[----:B------:R-:W-:Y:S05]  /*0490*/  @!P0 BRA `(.L_x_7) ;  /* 0x0000000000f08947 */ /* 0x000fea0003800000 */
.L_x_6:
[----:B------:R-:W-:Y:S05]  /*04a0*/  BSYNC.RELIABLE B2 ;  /* 0x0000000000027941 */ /* 0x000fea0003800100 */
.L_x_5:
[----:B------:R-:W0:Y:S08]  /*04b0*/  LDC.64 R8, c[0x0][0x388] ;  /* 0x0000e200ff087b82 */ /* 0x000e300000000a00 */
[----:B------:R-:W1:Y:S01]  /*04c0*/  LDC.64 R10, c[0x0][0x3a0] ;  /* 0x0000e800ff0a7b82 */ /* 0x000e620000000a00 */
[----:B0-----:R-:W-:-:S06]  /*04d0*/  IMAD.WIDE R8, R0, 0x4, R8 ;  /* 0x0000000400087825 */ /* 0x001fcc00078e0208 */
[----:B------:R-:W2:Y:S01]  /*04e0*/  LDG.E R8, desc[UR10][R8.64] ;  /* 0x0000000a08087981 */ /* 0x000ea2000c1e1900 */
[----:B-1----:R-:W-:-:S06]  /*04f0*/  IMAD.WIDE R10, R0, 0x4, R10 ;  /* 0x00000004000a7825 */ /* 0x002fcc00078e020a */
[----:B------:R-:W2:Y:S01]  /*0500*/  LDG.E R11, desc[UR10][R10.64] ;  /* 0x0000000a0a0b7981 */ /* 0x000ea2000c1e1900 */
[----:B------:R-:W-:Y:S01]  /*0510*/  MOV R7, R6 ;  /* 0x0000000600077202 */ /* 0x000fe20000000f00 */
[----:B--2---:R-:W-:-:S05]  /*0520*/  FADD R5, R8, R11 ;  /* 0x0000000b08057221 */ /* 0x004fca0000000000 */
[----:B------:R-:W-:Y:S01]  /*0530*/  MOV R6, R5 ;  /* 0x0000000500067202 */ /* 0x000fe20000000f00 */
[----:B------:R-:W-:Y:S06]  /*0540*/  BRA `(.L_x_7) ;  /* 0x0000000000c47947 */ /* 0x000fec0003800000 */
.L_x_4:
[----:B------:R-:W-:-:S04]  /*0550*/  UISETP.NE.AND UP0, UPT, UR4, 0x1, UPT ;  /* 0x000000010400788c */ /* 0x000fc8000bf05270 */
[----:B------:R-:W-:-:S09]  /*0560*/  UISETP.NE.OR UP0, UPT, UR9, UR8, UP0 ;  /* 0x000000080900728c */ /* 0x000fd20008705670 */
[----:B------:R-:W-:Y:S05]  /*0570*/  BRA.U UP0, `(.L_x_8) ;  /* 0x0000000100587547 */ /* 0x000fea000b800000 */
[----:B------:R-:W0:Y:S08]  /*0580*/  LDC.64 R8, c[0x0][0x388] ;  /* 0x0000e200ff087b82 */ /* 0x000e300000000a00 */
[----:B------:R-:W1:Y:S01]  /*0590*/  LDC.64 R10, c[0x0][0x3a0] ;  /* 0x0000e800ff0a7b82 */ /* 0x000e620000000a00 */
[----:B0-----:R-:W-:-:S05]  /*05a0*/  IMAD.WIDE R8, R0, 0x4, R8 ;  /* 0x0000000400087825 */ /* 0x001fca00078e0208 */
[----:B------:R-:W2:Y:S01]  /*05b0*/  LDG.E R4, desc[UR10][R8.64] ;  /* 0x0000000a08047981 */ /* 0x000ea2000c1e1900 */
[----:B-1----:R-:W-:-:S05]  /*05c0*/  IMAD.WIDE R10, R0, 0x4, R10 ;  /* 0x00000004000a7825 */ /* 0x002fca00078e020a */
[----:B------:R-:W2:Y:S01]  /*05d0*/  LDG.E R5, desc[UR10][R10.64] ;  /* 0x0000000a0a057981 */ /* 0x000ea2000c1e1900 */
[----:B------:R-:W-:Y:S01]  /*05e0*/  ISETP.GE.AND P0, PT, R3, 0x1, PT ;  /* 0x000000010300780c */ /* 0x000fe20003f06270 */
[----:B------:R-:W-:Y:S02]  /*05f0*/  HFMA2 R6, -RZ, RZ, -1.875, 0 ;  /* 0xbf800000ff067431 */ /* 0x000fe400000001ff */
[----:B------:R-:W-:Y:S02]  /*0600*/  IMAD.MOV.U32 R7, RZ, RZ, -0x40800000 ;  /* 0xbf800000ff077424 */ /* 0x000fe400078e00ff */
[----:B--2---:R-:W-:-:S08]  /*0610*/  FADD R4, R4, R5 ;  /* 0x0000000504047221 */ /* 0x004fd00000000000 */
[----:B------:R-:W-:Y:S05]  /*0620*/  @!P0 BRA `(.L_x_7) ;  /* 0x00000000008c8947 */ /* 0x000fea0003800000 */
[----:B------:R-:W0:Y:S01]  /*0630*/  LDC.64 R12, c[0x0][0x380] ;  /* 0x0000e000ff0c7b82 */ /* 0x000e220000000a00 */
[----:B------:R-:W2:Y:S04]  /*0640*/  LDG.E R6, desc[UR10][R8.64+0x4] ;  /* 0x0000040a08067981 */ /* 0x000ea8000c1e1900 */
[----:B------:R-:W2:Y:S03]  /*0650*/  LDG.E R11, desc[UR10][R10.64+0x4] ;  /* 0x0000040a0a0b7981 */ /* 0x000ea6000c1e1900 */
[----:B------:R-:W1:Y:S01]  /*0660*/  LDC.64 R14, c[0x0][0x398] ;  /* 0x0000e600ff0e7b82 */ /* 0x000e620000000a00 */
[----:B0-----:R-:W-:-:S06]  /*0670*/  IMAD.WIDE R12, R0, 0x4, R12 ;  /* 0x00000004000c7825 */ /* 0x001fcc00078e020c */
[----:B------:R-:W3:Y:S01]  /*0680*/  LDG.E R12, desc[UR10][R12.64] ;  /* 0x0000000a0c0c7981 */ /* 0x000ee2000c1e1900 */
[----:B-1----:R-:W-:-:S06]  /*0690*/  IMAD.WIDE R14, R0, 0x4, R14 ;  /* 0x00000004000e7825 */ /* 0x002fcc00078e020e */
[----:B------:R-:W3:Y:S01]  /*06a0*/  LDG.E R15, desc[UR10][R14.64] ;  /* 0x0000000a0e0f7981 */ /* 0x000ee2000c1e1900 */
[----:B--2---:R-:W-:Y:S01]  /*06b0*/  FADD R6, R6, R11 ;  /* 0x0000000b06067221 */ /* 0x004fe20000000000 */
[----:B---3--:R-:W-:Y:S01]  /*06c0*/  FADD R7, R12, R15 ;  /* 0x0000000f0c077221 */ /* 0x008fe20000000000 */
[----:B------:R-:W-:Y:S06]  /*06d0*/  BRA `(.L_x_7) ;  /* 0x0000000000607947 */ /* 0x000fec0003800000 */
.L_x_8:
[----:B------:R-:W-:Y:S01]  /*06e0*/  UISETP.GE.AND UP0, UPT, UR4, 0x2, UPT ;  /* 0x000000020400788c */ /* 0x000fe2000bf06270 */
[----:B------:R-:W-:Y:S01]  /*06f0*/  HFMA2 R4, -RZ, RZ, -1.875, 0 ;  /* 0xbf800000ff047431 */ /* 0x000fe200000001ff */
[----:B------:R-:W-:Y:S02]  /*0700*/  MOV R6, 0xbf800000 ;  /* 0xbf80000000067802 */ /* 0x000fe40000000f00 */
[----:B------:R-:W-:Y:S01]  /*0710*/  UISETP.NE.OR UP0, UPT, UR9, UR8, !UP0 ;  /* 0x000000080900728c */ /* 0x000fe2000c705670 */
[----:B------:R-:W-:-:S08]  /*0720*/  MOV R7, 0xbf800000 ;  /* 0xbf80000000077802 */ /* 0x000fd00000000f00 */
[----:B------:R-:W-:Y:S05]  /*0730*/  BRA.U UP0, `(.L_x_7) ;  /* 0x0000000100487547 */ /* 0x000fea000b800000 */
[----:B------:R-:W-:Y:S01]  /*0740*/  ISETP.GE.AND P0, PT, R3, 0x1, PT ;  /* 0x000000010300780c */ /* 0x000fe20003f06270 */
[----:B------:R-:W0:Y:S08]  /*0750*/  LDC.64 R4, c[0x0][0x388] ;  /* 0x0000e200ff047b82 */ /* 0x000e300000000a00 */
[----:B------:R-:W1:Y:S08]  /*0760*/  LDC.64 R10, c[0x0][0x3a0] ;  /* 0x0000e800ff0a7b82 */ /* 0x000e700000000a00 */
[----:B------:R-:W2:Y:S08]  /*0770*/  @P0 LDC.64 R8, c[0x0][0x380] ;  /* 0x0000e000ff080b82 */ /* 0x000eb00000000a00 */
[----:B------:R-:W3:Y:S01]  /*0780*/  @P0 LDC.64 R14, c[0x0][0x398] ;  /* 0x0000e600ff0e0b82 */ /* 0x000ee20000000a00 */
[----:B-1----:R-:W-:-:S05]  /*0790*/  IMAD.WIDE R10, R0, 0x4, R10 ;  /* 0x00000004000a7825 */ /* 0x002fca00078e020a */
[----:B------:R-:W4:Y:S01]  /*07a0*/  @P0 LDG.E R17, desc[UR10][R10.64+0x4] ;  /* 0x0000040a0a110981 */ /* 0x000f22000c1e1900 */
[----:B--2---:R-:W-:-:S04]  /*07b0*/  @P0 IMAD.WIDE R12, R0, 0x4, R8 ;  /* 0x00000004000c0825 */ /* 0x004fc800078e0208 */
[C---:B0-----:R-:W-:Y:S02]  /*07c0*/  IMAD.WIDE R8, R0.reuse, 0x4, R4 ;  /* 0x0000000400087825 */ /* 0x041fe400078e0204 */
[----:B------:R-:W2:Y:S02]  /*07d0*/  @P0 LDG.E R12, desc[UR10][R12.64+0x4] ;  /* 0x0000040a0c0c0981 */ /* 0x000ea4000c1e1900 */
[----:B---3--:R-:W-:Y:S02]  /*07e0*/  @P0 IMAD.WIDE R14, R0, 0x4, R14 ;  /* 0x00000004000e0825 */ /* 0x008fe400078e020e */
[----:B------:R-:W3:Y:S04]  /*07f0*/  LDG.E R4, desc[UR10][R8.64] ;  /* 0x0000000a08047981 */ /* 0x000ee8000c1e1900 */
[----:B------:R-:W4:Y:S04]  /*0800*/  @P0 LDG.E R16, desc[UR10][R8.64+0x4] ;  /* 0x0000040a08100981 */ /* 0x000f28000c1e1900 */
[----:B------:R-:W3:Y:S04]  /*0810*/  LDG.E R5, desc[UR10][R10.64] ;  /* 0x0000000a0a057981 */ /* 0x000ee8000c1e1900 */
[----:B------:R-:W2:Y:S01]  /*0820*/  @P0 LDG.E R15, desc[UR10][R14.64+0x4] ;  /* 0x0000040a0e0f0981 */ /* 0x000ea2000c1e1900 */
[----:B----4-:R-:W-:Y:S01]  /*0830*/  @P0 FADD R6, R16, R17 ;  /* 0x0000001110060221 */ /* 0x010fe20000000000 */
[----:B---3--:R-:W-:Y:S01]  /*0840*/  FADD R4, R4, R5 ;  /* 0x0000000504047221 */ /* 0x008fe20000000000 */
[----:B--2---:R-:W-:-:S07]  /*0850*/  @P0 FADD R7, R12, R15 ;  /* 0x0000000f0c070221 */ /* 0x004fce0000000000 */
.L_x_7:
[----:B------:R-:W-:Y:S05]  /*0860*/  BSYNC.RECONVERGENT B1 ;  /* 0x0000000000017941 */ /* 0x000fea0003800200 */
.L_x_3:
[----:B------:R-:W0:Y:S01]  /*0870*/  LDCU UR5, c[0x0][0x3b8] ;  /* 0x00007700ff0577ac */ /* 0x000e220008000800 */
[----:B------:R-:W-:Y:S02]  /*0880*/  FSETP.GT.AND P2, PT, R6, -1, PT ;  /* 0xbf8000000600780b */ /* 0x000fe40003f44000 */
[----:B------:R-:W-:Y:S02]  /*0890*/  FMNMX R5, R4, -1, !PT ;  /* 0xbf80000004057809 */ /* 0x000fe40007800000 */
[----:B------:R-:W-:Y:S02]  /*08a0*/  FSETP.GT.AND P1, PT, R7, -1, PT ;  /* 0xbf8000000700780b */ /* 0x000fe40003f24000 */
[----:B------:R-:W-:-:S04]  /*08b0*/  FSETP.NEU.AND P0, PT, R5, -1, PT ;  /* 0xbf8000000500780b */ /* 0x000fc80003f0d000 */
[----:B------:R-:W-:-:S04]  /*08c0*/  FSETP.LT.OR P0, PT, R6, R5, !P0 ;  /* 0x000000050600720b */ /* 0x000fc80004701400 */
[----:B------:R-:W-:Y:S01]  /*08d0*/  @P2 FSEL R5, R6, R5, P0 ;  /* 0x0000000506052208 */ /* 0x000fe20000000000 */
[----:B0-----:R-:W-:-:S03]  /*08e0*/  UISETP.NE.AND UP0, UPT, UR5, 0x1, UPT ;  /* 0x000000010500788c */ /* 0x001fc6000bf05270 */
[----:B------:R-:W-:-:S04]  /*08f0*/  FSETP.NEU.AND P0, PT, R5, -1, PT ;  /* 0xbf8000000500780b */ /* 0x000fc80003f0d000 */
[----:B------:R-:W-:-:S04]  /*0900*/  FSETP.LT.OR P0, PT, R7, R5, !P0 ;  /* 0x000000050700720b */ /* 0x000fc80004701400 */
[----:B------:R-:W-:Y:S01]  /*0910*/  @P1 FSEL R5, R7, R5, P0 ;  /* 0x0000000507051208 */ /* 0x000fe20000000000 */
[----:B------:R-:W-:Y:S08]  /*0920*/  BRA.U UP0, `(.L_x_1) ;  /* 0x0000000100347547 */ /* 0x000ff0000b800000 */
[----:B------:R-:W0:Y:S01]  /*0930*/  LDC.64 R10, c[0x0][0x3c0] ;  /* 0x0000f000ff0a7b82 */ /* 0x000e220000000a00 */
[----:B------:R-:W-:-:S07]  /*0940*/  IMAD R17, R3, UR13, R2 ;  /* 0x0000000d03117c24 */ /* 0x000fce000f8e0202 */
[----:B------:R-:W1:Y:S08]  /*0950*/  LDC.64 R12, c[0x0][0x3c8] ;  /* 0x0000f200ff0c7b82 */ /* 0x000e700000000a00 */
[----:B------:R-:W2:Y:S08]  /*0960*/  LDC.64 R14, c[0x0][0x3d0] ;  /* 0x0000f400ff0e7b82 */ /* 0x000eb00000000a00 */
[----:B------:R-:W3:Y:S01]  /*0970*/  LDC.64 R8, c[0x0][0x3d8] ;  /* 0x0000f600ff087b82 */ /* 0x000ee20000000a00 */
[----:B0-----:R-:W-:-:S05]  /*0980*/  IMAD.WIDE R2, R17, 0x4, R10 ;  /* 0x0000000411027825 */ /* 0x001fca00078e020a */
[----:B------:R4:W-:Y:S01]  /*0990*/  STG.E desc[UR10][R2.64], R6 ;  /* 0x0000000602007986 */ /* 0x0009e2000c10190a */
[----:B-1----:R-:W-:-:S05]  /*09a0*/  IMAD.WIDE R10, R17, 0x4, R12 ;  /* 0x00000004110a7825 */ /* 0x002fca00078e020c */
[----:B------:R4:W-:Y:S01]  /*09b0*/  STG.E desc[UR10][R10.64], R4 ;  /* 0x000000040a007986 */ /* 0x0009e2000c10190a */
[----:B--2---:R-:W-:-:S05]  /*09c0*/  IMAD.WIDE R12, R17, 0x4, R14 ;  /* 0x00000004110c7825 */ /* 0x004fca00078e020e */
[----:B------:R4:W-:Y:S01]  /*09d0*/  STG.E desc[UR10][R12.64], R7 ;  /* 0x000000070c007986 */ /* 0x0009e2000c10190a */
[----:B---3--:R-:W-:-:S05]  /*09e0*/  IMAD.WIDE R8, R17, 0x4, R8 ;  /* 0x0000000411087825 */ /* 0x008fca00078e0208 */
[----:B------:R4:W-:Y:S02]  /*09f0*/  STG.E desc[UR10][R8.64], R5 ;  /* 0x0000000508007986 */ /* 0x0009e4000c10190a */
.L_x_1:
[----:B------:R-:W-:Y:S05]  /*0a00*/  BSYNC.RECONVERGENT B0 ;  /* 0x0000000000007941 */ /* 0x000fea0003800200 */
.L_x_0:
[----:B------:R-:W-:Y:S05]  /*0a10*/  WARPSYNC.ALL ;  /* 0x0000000000007948 */ /* 0x000fea0003800000 */
[----:B0---4-:R-:W0:Y:S02]  /*0a20*/  LDC.64 R2, c[0x0][0x390] ;  /* 0x0000e400ff027b82 */ /* 0x011e240000000a00 */
[----:B0-----:R-:W-:-:S05]  /*0a30*/  IMAD.WIDE R2, R0, 0x4, R2 ;  /* 0x0000000400027825 */ /* 0x001fca00078e0202 */
[----:B------:R-:W-:Y:S01]  /*0a40*/  STG.E desc[UR10][R2.64], R5 ;  /* 0x0000000502007986 */ /* 0x000fe2000c10190a */
[----:B------:R-:W-:Y:S05]  /*0a50*/  EXIT ;  /* 0x000000000000794d */ /* 0x000fea0003800000 */
.L_x_9:
[----:B------:R-:W-:-:S00]  /*0a60*/  BRA `(.L_x_9) ;  /* 0xfffffffc00fc7947 */ /* 0x000fc0000383ffff */
[----:B------:R-:W-:-:S00]  /*0a70*/  NOP ;  /* 0x0000000000007918 */ /* 0x000fc00000000000 */
        /* <DEDUP_REMOVED lines=8> */
.L_x_10:


//--------------------- .nv.shared.reserved.0     --------------------------
	.section	.nv.shared.reserved.0,"aw",@nobits
	.weak		__nv_reservedSMEM_offset_0_alias
	.size		__nv_reservedSMEM_offset_0_alias, 0, 64
	.other		__nv_reservedSMEM_offset_0_alias,@"STO_CUDA_RESERVED_SHARED STV_DEFAULT"
__nv_reservedSMEM_offset_0_alias:
	.zero		0
	.zero		64


//--------------------- .nv.constant0._Z13DTW_Diag_StepPfS_S_S_S_iiiiiS_S_S_S_ --------------------------
	.section	.nv.constant0._Z13DTW_Diag_StepPfS_S_S_S_iiiiiS_S_S_S_,"a",@progbits
	.sectionflags	@""
	.align	4
.nv.constant0._Z13DTW_Diag_StepPfS_S_S_S_iiiiiS_S_S_S_:
	.zero		992


//--------------------- SYMBOLS --------------------------

	.type		.nv.reservedSmem.offset0,@object
	.size		.nv.reservedSmem.offset0,0x4
